//
// Generated by NVIDIA NVVM Compiler
//
// Compiler Build ID: CL-36424714
// Cuda compilation tools, release 13.0, V13.0.88
// Based on NVVM 20.0.0
//

.version 9.0
.target sm_100
.address_size 64

	// .globl	_ZN3cub18CUB_300001_SM_10006detail11EmptyKernelIvEEvv
.global .align 1 .b8 _ZN41_INTERNAL_030069fe_4_k_cu_322d3879_2600834cuda3std3__45__cpo5beginE[1];
.global .align 1 .b8 _ZN41_INTERNAL_030069fe_4_k_cu_322d3879_2600834cuda3std3__45__cpo3endE[1];
.global .align 1 .b8 _ZN41_INTERNAL_030069fe_4_k_cu_322d3879_2600834cuda3std3__45__cpo6cbeginE[1];
.global .align 1 .b8 _ZN41_INTERNAL_030069fe_4_k_cu_322d3879_2600834cuda3std3__45__cpo4cendE[1];
.global .align 1 .b8 _ZN41_INTERNAL_030069fe_4_k_cu_322d3879_2600834cuda3std3__45__cpo6rbeginE[1];
.global .align 1 .b8 _ZN41_INTERNAL_030069fe_4_k_cu_322d3879_2600834cuda3std3__45__cpo4rendE[1];
.global .align 1 .b8 _ZN41_INTERNAL_030069fe_4_k_cu_322d3879_2600834cuda3std3__45__cpo7crbeginE[1];
.global .align 1 .b8 _ZN41_INTERNAL_030069fe_4_k_cu_322d3879_2600834cuda3std3__45__cpo5crendE[1];
.global .align 1 .b8 _ZN41_INTERNAL_030069fe_4_k_cu_322d3879_2600834cuda3std3__443_GLOBAL__N__030069fe_4_k_cu_322d3879_2600836ignoreE[1];
.global .align 1 .b8 _ZN41_INTERNAL_030069fe_4_k_cu_322d3879_2600834cuda3std3__419piecewise_constructE[1];
.global .align 1 .b8 _ZN41_INTERNAL_030069fe_4_k_cu_322d3879_2600834cuda3std3__48in_placeE[1];
.global .align 1 .b8 _ZN41_INTERNAL_030069fe_4_k_cu_322d3879_2600834cuda3std3__420unreachable_sentinelE[1];
.global .align 1 .b8 _ZN41_INTERNAL_030069fe_4_k_cu_322d3879_2600834cuda3std3__47nulloptE[1];
.global .align 1 .b8 _ZN41_INTERNAL_030069fe_4_k_cu_322d3879_2600834cuda3std3__48unexpectE[1];
.global .align 1 .b8 _ZN41_INTERNAL_030069fe_4_k_cu_322d3879_2600834cuda3std6ranges3__45__cpo4swapE[1];
.global .align 1 .b8 _ZN41_INTERNAL_030069fe_4_k_cu_322d3879_2600834cuda3std6ranges3__45__cpo9iter_moveE[1];
.global .align 1 .b8 _ZN41_INTERNAL_030069fe_4_k_cu_322d3879_2600834cuda3std6ranges3__45__cpo5beginE[1];
.global .align 1 .b8 _ZN41_INTERNAL_030069fe_4_k_cu_322d3879_2600834cuda3std6ranges3__45__cpo3endE[1];
.global .align 1 .b8 _ZN41_INTERNAL_030069fe_4_k_cu_322d3879_2600834cuda3std6ranges3__45__cpo6cbeginE[1];
.global .align 1 .b8 _ZN41_INTERNAL_030069fe_4_k_cu_322d3879_2600834cuda3std6ranges3__45__cpo4cendE[1];
.global .align 1 .b8 _ZN41_INTERNAL_030069fe_4_k_cu_322d3879_2600834cuda3std6ranges3__45__cpo7advanceE[1];
.global .align 1 .b8 _ZN41_INTERNAL_030069fe_4_k_cu_322d3879_2600834cuda3std6ranges3__45__cpo9iter_swapE[1];
.global .align 1 .b8 _ZN41_INTERNAL_030069fe_4_k_cu_322d3879_2600834cuda3std6ranges3__45__cpo4nextE[1];
.global .align 1 .b8 _ZN41_INTERNAL_030069fe_4_k_cu_322d3879_2600834cuda3std6ranges3__45__cpo4prevE[1];
.global .align 1 .b8 _ZN41_INTERNAL_030069fe_4_k_cu_322d3879_2600834cuda3std6ranges3__45__cpo4dataE[1];
.global .align 1 .b8 _ZN41_INTERNAL_030069fe_4_k_cu_322d3879_2600834cuda3std6ranges3__45__cpo5cdataE[1];
.global .align 1 .b8 _ZN41_INTERNAL_030069fe_4_k_cu_322d3879_2600834cuda3std6ranges3__45__cpo4sizeE[1];
.global .align 1 .b8 _ZN41_INTERNAL_030069fe_4_k_cu_322d3879_2600834cuda3std6ranges3__45__cpo5ssizeE[1];
.global .align 1 .b8 _ZN41_INTERNAL_030069fe_4_k_cu_322d3879_2600834cuda3std6ranges3__45__cpo8distanceE[1];
.global .align 1 .b8 _ZN41_INTERNAL_030069fe_4_k_cu_322d3879_2600836thrust24THRUST_300001_SM_1000_NS8cuda_cub3parE[1];
.global .align 1 .b8 _ZN41_INTERNAL_030069fe_4_k_cu_322d3879_2600836thrust24THRUST_300001_SM_1000_NS8cuda_cub10par_nosyncE[1];
.global .align 1 .b8 _ZN41_INTERNAL_030069fe_4_k_cu_322d3879_2600836thrust24THRUST_300001_SM_1000_NS6system6detail10sequential3seqE[1];
.global .align 1 .b8 _ZN41_INTERNAL_030069fe_4_k_cu_322d3879_2600836thrust24THRUST_300001_SM_1000_NS12placeholders2_1E[1];
.global .align 1 .b8 _ZN41_INTERNAL_030069fe_4_k_cu_322d3879_2600836thrust24THRUST_300001_SM_1000_NS12placeholders2_2E[1];
.global .align 1 .b8 _ZN41_INTERNAL_030069fe_4_k_cu_322d3879_2600836thrust24THRUST_300001_SM_1000_NS12placeholders2_3E[1];
.global .align 1 .b8 _ZN41_INTERNAL_030069fe_4_k_cu_322d3879_2600836thrust24THRUST_300001_SM_1000_NS12placeholders2_4E[1];
.global .align 1 .b8 _ZN41_INTERNAL_030069fe_4_k_cu_322d3879_2600836thrust24THRUST_300001_SM_1000_NS12placeholders2_5E[1];
.global .align 1 .b8 _ZN41_INTERNAL_030069fe_4_k_cu_322d3879_2600836thrust24THRUST_300001_SM_1000_NS12placeholders2_6E[1];
.global .align 1 .b8 _ZN41_INTERNAL_030069fe_4_k_cu_322d3879_2600836thrust24THRUST_300001_SM_1000_NS12placeholders2_7E[1];
.global .align 1 .b8 _ZN41_INTERNAL_030069fe_4_k_cu_322d3879_2600836thrust24THRUST_300001_SM_1000_NS12placeholders2_8E[1];
.global .align 1 .b8 _ZN41_INTERNAL_030069fe_4_k_cu_322d3879_2600836thrust24THRUST_300001_SM_1000_NS12placeholders2_9E[1];
.global .align 1 .b8 _ZN41_INTERNAL_030069fe_4_k_cu_322d3879_2600836thrust24THRUST_300001_SM_1000_NS12placeholders3_10E[1];
.global .align 1 .b8 _ZN41_INTERNAL_030069fe_4_k_cu_322d3879_2600836thrust24THRUST_300001_SM_1000_NS3seqE[1];

.visible .entry _ZN3cub18CUB_300001_SM_10006detail11EmptyKernelIvEEvv()
{


	ret;

}


// ===== COMPILED SASS (sm_100) =====

	.target	sm_100

	.elftype	@"ET_EXEC"


//--------------------- .note.nv.tkinfo           --------------------------
	.section	.note.nv.tkinfo,"",@"SHT_NOTE"
	.sectionflags	@"SHF_NOTE_NV_TKINFO"
	.tkinfo
        /*0018*/ 	.word	0x00000002
        /*0030*/ 	.string	""
        /*0030*/ 	.string	"ptxas"
        /*0030*/ 	.string	"Cuda compilation tools, release 13.0, V13.0.88"
        /*0030*/ 	.string	"Build cuda_13.0.r13.0/compiler.36424714_0"
        /*0030*/ 	.string	"-arch sm_100 -m 64 "



//--------------------- .note.nv.cuinfo           --------------------------
	.section	.note.nv.cuinfo,"",@"SHT_NOTE"
	.sectionflags	@"SHF_NOTE_NV_CUINFO"
        /*0018*/ 	.short	0x0002
        /*001a*/ 	.short	0x0064
        /*001c*/ 	.short	0x0082
	.zero		2


//--------------------- .nv.info                  --------------------------
	.section	.nv.info,"",@"SHT_CUDA_INFO"
	.align	4


	//----- nvinfo : EIATTR_REGCOUNT
	.align		4
        /*0000*/ 	.byte	0x04, 0x2f
        /*0002*/ 	.short	(.L_44 - .L_43)
	.align		4
.L_43:
        /*0004*/ 	.word	index@(_ZN3cub18CUB_300001_SM_10006detail11EmptyKernelIvEEvv)
        /*0008*/ 	.word	0x00000004


	//----- nvinfo : EIATTR_FRAME_SIZE
	.align		4
.L_44:
        /*000c*/ 	.byte	0x04, 0x11
        /*000e*/ 	.short	(.L_46 - .L_45)
	.align		4
.L_45:
        /*0010*/ 	.word	index@(_ZN3cub18CUB_300001_SM_10006detail11EmptyKernelIvEEvv)
        /*0014*/ 	.word	0x00000000


	//----- nvinfo : EIATTR_MIN_STACK_SIZE
	.align		4
.L_46:
        /*0018*/ 	.byte	0x04, 0x12
        /*001a*/ 	.short	(.L_48 - .L_47)
	.align		4
.L_47:
        /*001c*/ 	.word	index@(_ZN3cub18CUB_300001_SM_10006detail11EmptyKernelIvEEvv)
        /*0020*/ 	.word	0x00000000
.L_48:


//--------------------- .nv.compat                --------------------------
	.section	.nv.compat,"",@"SHT_CUDA_COMPAT_INFO"
	.align	4
        /*0000*/ 	.byte	0x02, 0x09, 0x00, 0x00, 0x02, 0x02, 0x01, 0x00, 0x02, 0x05, 0x05, 0x00, 0x03, 0x07, 0x01, 0x01
        /*0010*/ 	.byte	0x02, 0x03, 0x00, 0x00, 0x02, 0x06, 0x01, 0x00, 0x04, 0x0b, 0x08, 0x00, 0x09, 0x00, 0x00, 0x00
        /*0020*/ 	.byte	0x00, 0x00, 0x00, 0x00


//--------------------- .nv.info._ZN3cub18CUB_300001_SM_10006detail11EmptyKernelIvEEvv --------------------------
	.section	.nv.info._ZN3cub18CUB_300001_SM_10006detail11EmptyKernelIvEEvv,"",@"SHT_CUDA_INFO"
	.sectionflags	@""
	.align	4


	//----- nvinfo : EIATTR_CUDA_API_VERSION
	.align		4
        /*0000*/ 	.byte	0x04, 0x37
        /*0002*/ 	.short	(.L_50 - .L_49)
.L_49:
        /*0004*/ 	.word	0x00000082


	//----- nvinfo : EIATTR_SPARSE_MMA_MASK
	.align		4
.L_50:
        /*0008*/ 	.byte	0x03, 0x50
        /*000a*/ 	.short	0x0000


	//----- nvinfo : EIATTR_MAXREG_COUNT
	.align		4
        /*000c*/ 	.byte	0x03, 0x1b
        /*000e*/ 	.short	0x00ff


	//----- nvinfo : EIATTR_MERCURY_ISA_VERSION
	.align		4
        /*0010*/ 	.byte	0x03, 0x5f
        /*0012*/ 	.short	0x0101


	//----- nvinfo : EIATTR_VRC_CTA_INIT_COUNT
	.align		4
        /*0014*/ 	.byte	0x02, 0x4a
	.zero		1
	.zero		1


	//----- nvinfo : EIATTR_EXIT_INSTR_OFFSETS
	.align		4
        /*0018*/ 	.byte	0x04, 0x1c
        /*001a*/ 	.short	(.L_52 - .L_51)


	//   ....[0]....
.L_51:
        /*001c*/ 	.word	0x00000010


	//----- nvinfo : EIATTR_SW_WAR
	.align		4
.L_52:
        /*0020*/ 	.byte	0x04, 0x36
        /*0022*/ 	.short	(.L_54 - .L_53)
.L_53:
        /*0024*/ 	.word	0x00000008
.L_54:


//--------------------- .nv.callgraph             --------------------------
	.section	.nv.callgraph,"",@"SHT_CUDA_CALLGRAPH"
	.align	4
	.sectionentsize	8
	.align		4
        /*0000*/ 	.word	0x00000000
	.align		4
        /*0004*/ 	.word	0xffffffff
	.align		4
        /*0008*/ 	.word	0x00000000
	.align		4
        /*000c*/ 	.word	0xfffffffe
	.align		4
        /*0010*/ 	.word	0x00000000
	.align		4
        /*0014*/ 	.word	0xfffffffd
	.align		4
        /*0018*/ 	.word	0x00000000
	.align		4
        /*001c*/ 	.word	0xfffffffc


//--------------------- .nv.constant4             --------------------------
	.section	.nv.constant4,"a",@progbits
	.align	8
	.align		8
.nv.constant4:
        /*0000*/ 	.dword	_ZN41_INTERNAL_030069fe_4_k_cu_322d3879_2604014cuda3std3__45__cpo5beginE
	.align		8
        /*0008*/ 	.dword	_ZN41_INTERNAL_030069fe_4_k_cu_322d3879_2604014cuda3std3__45__cpo3endE
	.align		8
        /*0010*/ 	.dword	_ZN41_INTERNAL_030069fe_4_k_cu_322d3879_2604014cuda3std3__45__cpo6cbeginE
	.align		8
        /*0018*/ 	.dword	_ZN41_INTERNAL_030069fe_4_k_cu_322d3879_2604014cuda3std3__45__cpo4cendE
	.align		8
        /*0020*/ 	.dword	_ZN41_INTERNAL_030069fe_4_k_cu_322d3879_2604014cuda3std3__45__cpo6rbeginE
	.align		8
        /*0028*/ 	.dword	_ZN41_INTERNAL_030069fe_4_k_cu_322d3879_2604014cuda3std3__45__cpo4rendE
	.align		8
        /*0030*/ 	.dword	_ZN41_INTERNAL_030069fe_4_k_cu_322d3879_2604014cuda3std3__45__cpo7crbeginE
	.align		8
        /*0038*/ 	.dword	_ZN41_INTERNAL_030069fe_4_k_cu_322d3879_2604014cuda3std3__45__cpo5crendE
	.align		8
        /*0040*/ 	.dword	_ZN41_INTERNAL_030069fe_4_k_cu_322d3879_2604014cuda3std3__443_GLOBAL__N__030069fe_4_k_cu_322d3879_2604016ignoreE
	.align		8
        /*0048*/ 	.dword	_ZN41_INTERNAL_030069fe_4_k_cu_322d3879_2604014cuda3std3__419piecewise_constructE
	.align		8
        /*0050*/ 	.dword	_ZN41_INTERNAL_030069fe_4_k_cu_322d3879_2604014cuda3std3__48in_placeE
	.align		8
        /*0058*/ 	.dword	_ZN41_INTERNAL_030069fe_4_k_cu_322d3879_2604014cuda3std3__420unreachable_sentinelE
	.align		8
        /*0060*/ 	.dword	_ZN41_INTERNAL_030069fe_4_k_cu_322d3879_2604014cuda3std3__47nulloptE
	.align		8
        /*0068*/ 	.dword	_ZN41_INTERNAL_030069fe_4_k_cu_322d3879_2604014cuda3std3__48unexpectE
	.align		8
        /*0070*/ 	.dword	_ZN41_INTERNAL_030069fe_4_k_cu_322d3879_2604014cuda3std6ranges3__45__cpo4swapE
	.align		8
        /*0078*/ 	.dword	_ZN41_INTERNAL_030069fe_4_k_cu_322d3879_2604014cuda3std6ranges3__45__cpo9iter_moveE
	.align		8
        /*0080*/ 	.dword	_ZN41_INTERNAL_030069fe_4_k_cu_322d3879_2604014cuda3std6ranges3__45__cpo5beginE
	.align		8
        /*0088*/ 	.dword	_ZN41_INTERNAL_030069fe_4_k_cu_322d3879_2604014cuda3std6ranges3__45__cpo3endE
	.align		8
        /*0090*/ 	.dword	_ZN41_INTERNAL_030069fe_4_k_cu_322d3879_2604014cuda3std6ranges3__45__cpo6cbeginE
	.align		8
        /*0098*/ 	.dword	_ZN41_INTERNAL_030069fe_4_k_cu_322d3879_2604014cuda3std6ranges3__45__cpo4cendE
	.align		8
        /*00a0*/ 	.dword	_ZN41_INTERNAL_030069fe_4_k_cu_322d3879_2604014cuda3std6ranges3__45__cpo7advanceE
	.align		8
        /*00a8*/ 	.dword	_ZN41_INTERNAL_030069fe_4_k_cu_322d3879_2604014cuda3std6ranges3__45__cpo9iter_swapE
	.align		8
        /*00b0*/ 	.dword	_ZN41_INTERNAL_030069fe_4_k_cu_322d3879_2604014cuda3std6ranges3__45__cpo4nextE
	.align		8
        /*00b8*/ 	.dword	_ZN41_INTERNAL_030069fe_4_k_cu_322d3879_2604014cuda3std6ranges3__45__cpo4prevE
	.align		8
        /*00c0*/ 	.dword	_ZN41_INTERNAL_030069fe_4_k_cu_322d3879_2604014cuda3std6ranges3__45__cpo4dataE
	.align		8
        /*00c8*/ 	.dword	_ZN41_INTERNAL_030069fe_4_k_cu_322d3879_2604014cuda3std6ranges3__45__cpo5cdataE
	.align		8
        /*00d0*/ 	.dword	_ZN41_INTERNAL_030069fe_4_k_cu_322d3879_2604014cuda3std6ranges3__45__cpo4sizeE
	.align		8
        /*00d8*/ 	.dword	_ZN41_INTERNAL_030069fe_4_k_cu_322d3879_2604014cuda3std6ranges3__45__cpo5ssizeE
	.align		8
        /*00e0*/ 	.dword	_ZN41_INTERNAL_030069fe_4_k_cu_322d3879_2604014cuda3std6ranges3__45__cpo8distanceE
	.align		8
        /*00e8*/ 	.dword	_ZN41_INTERNAL_030069fe_4_k_cu_322d3879_2604016thrust24THRUST_300001_SM_1000_NS8cuda_cub3parE
	.align		8
        /*00f0*/ 	.dword	_ZN41_INTERNAL_030069fe_4_k_cu_322d3879_2604016thrust24THRUST_300001_SM_1000_NS8cuda_cub10par_nosyncE
	.align		8
        /*00f8*/ 	.dword	_ZN41_INTERNAL_030069fe_4_k_cu_322d3879_2604016thrust24THRUST_300001_SM_1000_NS6system6detail10sequential3seqE
	.align		8
        /*0100*/ 	.dword	_ZN41_INTERNAL_030069fe_4_k_cu_322d3879_2604016thrust24THRUST_300001_SM_1000_NS12placeholders2_1E
	.align		8
        /*0108*/ 	.dword	_ZN41_INTERNAL_030069fe_4_k_cu_322d3879_2604016thrust24THRUST_300001_SM_1000_NS12placeholders2_2E
	.align		8
        /*0110*/ 	.dword	_ZN41_INTERNAL_030069fe_4_k_cu_322d3879_2604016thrust24THRUST_300001_SM_1000_NS12placeholders2_3E
	.align		8
        /*0118*/ 	.dword	_ZN41_INTERNAL_030069fe_4_k_cu_322d3879_2604016thrust24THRUST_300001_SM_1000_NS12placeholders2_4E
	.align		8
        /*0120*/ 	.dword	_ZN41_INTERNAL_030069fe_4_k_cu_322d3879_2604016thrust24THRUST_300001_SM_1000_NS12placeholders2_5E
	.align		8
        /*0128*/ 	.dword	_ZN41_INTERNAL_030069fe_4_k_cu_322d3879_2604016thrust24THRUST_300001_SM_1000_NS12placeholders2_6E
	.align		8
        /*0130*/ 	.dword	_ZN41_INTERNAL_030069fe_4_k_cu_322d3879_2604016thrust24THRUST_300001_SM_1000_NS12placeholders2_7E
	.align		8
        /*0138*/ 	.dword	_ZN41_INTERNAL_030069fe_4_k_cu_322d3879_2604016thrust24THRUST_300001_SM_1000_NS12placeholders2_8E
	.align		8
        /*0140*/ 	.dword	_ZN41_INTERNAL_030069fe_4_k_cu_322d3879_2604016thrust24THRUST_300001_SM_1000_NS12placeholders2_9E
	.align		8
        /*0148*/ 	.dword	_ZN41_INTERNAL_030069fe_4_k_cu_322d3879_2604016thrust24THRUST_300001_SM_1000_NS12placeholders3_10E
	.align		8
        /*0150*/ 	.dword	_ZN41_INTERNAL_030069fe_4_k_cu_322d3879_2604016thrust24THRUST_300001_SM_1000_NS3seqE


//--------------------- .text._ZN3cub18CUB_300001_SM_10006detail11EmptyKernelIvEEvv --------------------------
	.section	.text._ZN3cub18CUB_300001_SM_10006detail11EmptyKernelIvEEvv,"ax",@progbits
	.align	128
        .global         _ZN3cub18CUB_300001_SM_10006detail11EmptyKernelIvEEvv
        .type           _ZN3cub18CUB_300001_SM_10006detail11EmptyKernelIvEEvv,@function
        .size           _ZN3cub18CUB_300001_SM_10006detail11EmptyKernelIvEEvv,(.L_x_1 - _ZN3cub18CUB_300001_SM_10006detail11EmptyKernelIvEEvv)
        .other          _ZN3cub18CUB_300001_SM_10006detail11EmptyKernelIvEEvv,@"STO_CUDA_ENTRY STV_DEFAULT"
_ZN3cub18CUB_300001_SM_10006detail11EmptyKernelIvEEvv:
.text._ZN3cub18CUB_300001_SM_10006detail11EmptyKernelIvEEvv:
[----:B------:R-:W-:Y:S01]  /*0000*/  LDC R1, c[0x0][0x37c] ;  /* 0x0000df00ff017b82 */ /* 0x000fe20000000800 */
[----:B------:R-:W-:Y:S05]  /*0010*/  EXIT ;  /* 0x000000000000794d */ /* 0x000fea0003800000 */
.L_x_0:
[----:B------:R-:W-:-:S00]  /*0020*/  BRA `(.L_x_0) ;  /* 0xfffffffc00fc7947 */ /* 0x000fc0000383ffff */
[----:B------:R-:W-:-:S00]  /*0030*/  NOP ;  /* 0x0000000000007918 */ /* 0x000fc00000000000 */
        /* <DEDUP_REMOVED lines=12> */
.L_x_1:


//--------------------- .nv.shared.reserved.0     --------------------------
	.section	.nv.shared.reserved.0,"aw",@nobits
	.weak		__nv_reservedSMEM_offset_0_alias
	.size		__nv_reservedSMEM_offset_0_alias, 0, 64
	.other		__nv_reservedSMEM_offset_0_alias,@"STO_CUDA_RESERVED_SHARED STV_DEFAULT"
__nv_reservedSMEM_offset_0_alias:
	.zero		0
	.zero		64


//--------------------- .nv.global                --------------------------
	.section	.nv.global,"aw",@nobits
.nv.global:
	.type		_ZN41_INTERNAL_030069fe_4_k_cu_322d3879_2604016thrust24THRUST_300001_SM_1000_NS3seqE,@object
	.size		_ZN41_INTERNAL_030069fe_4_k_cu_322d3879_2604016thrust24THRUST_300001_SM_1000_NS3seqE,(_ZN41_INTERNAL_030069fe_4_k_cu_322d3879_2604014cuda3std3__48in_placeE - _ZN41_INTERNAL_030069fe_4_k_cu_322d3879_2604016thrust24THRUST_300001_SM_1000_NS3seqE)
_ZN41_INTERNAL_030069fe_4_k_cu_322d3879_2604016thrust24THRUST_300001_SM_1000_NS3seqE:
	.zero		1
	.type		_ZN41_INTERNAL_030069fe_4_k_cu_322d3879_2604014cuda3std3__48in_placeE,@object
	.size		_ZN41_INTERNAL_030069fe_4_k_cu_322d3879_2604014cuda3std3__48in_placeE,(_ZN41_INTERNAL_030069fe_4_k_cu_322d3879_2604014cuda3std6ranges3__45__cpo4sizeE - _ZN41_INTERNAL_030069fe_4_k_cu_322d3879_2604014cuda3std3__48in_placeE)
_ZN41_INTERNAL_030069fe_4_k_cu_322d3879_2604014cuda3std3__48in_placeE:
	.zero		1
	.type		_ZN41_INTERNAL_030069fe_4_k_cu_322d3879_2604014cuda3std6ranges3__45__cpo4sizeE,@object
	.size		_ZN41_INTERNAL_030069fe_4_k_cu_322d3879_2604014cuda3std6ranges3__45__cpo4sizeE,(_ZN41_INTERNAL_030069fe_4_k_cu_322d3879_2604016thrust24THRUST_300001_SM_1000_NS12placeholders2_3E - _ZN41_INTERNAL_030069fe_4_k_cu_322d3879_2604014cuda3std6ranges3__45__cpo4sizeE)
_ZN41_INTERNAL_030069fe_4_k_cu_322d3879_2604014cuda3std6ranges3__45__cpo4sizeE:
	.zero		1
	.type		_ZN41_INTERNAL_030069fe_4_k_cu_322d3879_2604016thrust24THRUST_300001_SM_1000_NS12placeholders2_3E,@object
	.size		_ZN41_INTERNAL_030069fe_4_k_cu_322d3879_2604016thrust24THRUST_300001_SM_1000_NS12placeholders2_3E,(_ZN41_INTERNAL_030069fe_4_k_cu_322d3879_2604014cuda3std3__45__cpo6cbeginE - _ZN41_INTERNAL_030069fe_4_k_cu_322d3879_2604016thrust24THRUST_300001_SM_1000_NS12placeholders2_3E)
_ZN41_INTERNAL_030069fe_4_k_cu_322d3879_2604016thrust24THRUST_300001_SM_1000_NS12placeholders2_3E:
	.zero		1
	.type		_ZN41_INTERNAL_030069fe_4_k_cu_322d3879_2604014cuda3std3__45__cpo6cbeginE,@object
	.size		_ZN41_INTERNAL_030069fe_4_k_cu_322d3879_2604014cuda3std3__45__cpo6cbeginE,(_ZN41_INTERNAL_030069fe_4_k_cu_322d3879_2604014cuda3std6ranges3__45__cpo6cbeginE - _ZN41_INTERNAL_030069fe_4_k_cu_322d3879_2604014cuda3std3__45__cpo6cbeginE)
_ZN41_INTERNAL_030069fe_4_k_cu_322d3879_2604014cuda3std3__45__cpo6cbeginE:
	.zero		1
	.type		_ZN41_INTERNAL_030069fe_4_k_cu_322d3879_2604014cuda3std6ranges3__45__cpo6cbeginE,@object
	.size		_ZN41_INTERNAL_030069fe_4_k_cu_322d3879_2604014cuda3std6ranges3__45__cpo6cbeginE,(_ZN41_INTERNAL_030069fe_4_k_cu_322d3879_2604016thrust24THRUST_300001_SM_1000_NS12placeholders2_7E - _ZN41_INTERNAL_030069fe_4_k_cu_322d3879_2604014cuda3std6ranges3__45__cpo6cbeginE)
_ZN41_INTERNAL_030069fe_4_k_cu_322d3879_2604014cuda3std6ranges3__45__cpo6cbeginE:
	.zero		1
	.type		_ZN41_INTERNAL_030069fe_4_k_cu_322d3879_2604016thrust24THRUST_300001_SM_1000_NS12placeholders2_7E,@object
	.size		_ZN41_INTERNAL_030069fe_4_k_cu_322d3879_2604016thrust24THRUST_300001_SM_1000_NS12placeholders2_7E,(_ZN41_INTERNAL_030069fe_4_k_cu_322d3879_2604014cuda3std3__45__cpo7crbeginE - _ZN41_INTERNAL_030069fe_4_k_cu_322d3879_2604016thrust24THRUST_300001_SM_1000_NS12placeholders2_7E)
_ZN41_INTERNAL_030069fe_4_k_cu_322d3879_2604016thrust24THRUST_300001_SM_1000_NS12placeholders2_7E:
	.zero		1
	.type		_ZN41_INTERNAL_030069fe_4_k_cu_322d3879_2604014cuda3std3__45__cpo7crbeginE,@object
	.size		_ZN41_INTERNAL_030069fe_4_k_cu_322d3879_2604014cuda3std3__45__cpo7crbeginE,(_ZN41_INTERNAL_030069fe_4_k_cu_322d3879_2604014cuda3std6ranges3__45__cpo4nextE - _ZN41_INTERNAL_030069fe_4_k_cu_322d3879_2604014cuda3std3__45__cpo7crbeginE)
_ZN41_INTERNAL_030069fe_4_k_cu_322d3879_2604014cuda3std3__45__cpo7crbeginE:
	.zero		1
	.type		_ZN41_INTERNAL_030069fe_4_k_cu_322d3879_2604014cuda3std6ranges3__45__cpo4nextE,@object
	.size		_ZN41_INTERNAL_030069fe_4_k_cu_322d3879_2604014cuda3std6ranges3__45__cpo4nextE,(_ZN41_INTERNAL_030069fe_4_k_cu_322d3879_2604014cuda3std6ranges3__45__cpo4swapE - _ZN41_INTERNAL_030069fe_4_k_cu_322d3879_2604014cuda3std6ranges3__45__cpo4nextE)
_ZN41_INTERNAL_030069fe_4_k_cu_322d3879_2604014cuda3std6ranges3__45__cpo4nextE:
	.zero		1
	.type		_ZN41_INTERNAL_030069fe_4_k_cu_322d3879_2604014cuda3std6ranges3__45__cpo4swapE,@object
	.size		_ZN41_INTERNAL_030069fe_4_k_cu_322d3879_2604014cuda3std6ranges3__45__cpo4swapE,(_ZN41_INTERNAL_030069fe_4_k_cu_322d3879_2604016thrust24THRUST_300001_SM_1000_NS8cuda_cub10par_nosyncE - _ZN41_INTERNAL_030069fe_4_k_cu_322d3879_2604014cuda3std6ranges3__45__cpo4swapE)
_ZN41_INTERNAL_030069fe_4_k_cu_322d3879_2604014cuda3std6ranges3__45__cpo4swapE:
	.zero		1
	.type		_ZN41_INTERNAL_030069fe_4_k_cu_322d3879_2604016thrust24THRUST_300001_SM_1000_NS8cuda_cub10par_nosyncE,@object
	.size		_ZN41_INTERNAL_030069fe_4_k_cu_322d3879_2604016thrust24THRUST_300001_SM_1000_NS8cuda_cub10par_nosyncE,(_ZN41_INTERNAL_030069fe_4_k_cu_322d3879_2604016thrust24THRUST_300001_SM_1000_NS12placeholders2_9E - _ZN41_INTERNAL_030069fe_4_k_cu_322d3879_2604016thrust24THRUST_300001_SM_1000_NS8cuda_cub10par_nosyncE)
_ZN41_INTERNAL_030069fe_4_k_cu_322d3879_2604016thrust24THRUST_300001_SM_1000_NS8cuda_cub10par_nosyncE:
	.zero		1
	.type		_ZN41_INTERNAL_030069fe_4_k_cu_322d3879_2604016thrust24THRUST_300001_SM_1000_NS12placeholders2_9E,@object
	.size		_ZN41_INTERNAL_030069fe_4_k_cu_322d3879_2604016thrust24THRUST_300001_SM_1000_NS12placeholders2_9E,(_ZN41_INTERNAL_030069fe_4_k_cu_322d3879_2604014cuda3std3__443_GLOBAL__N__030069fe_4_k_cu_322d3879_2604016ignoreE - _ZN41_INTERNAL_030069fe_4_k_cu_322d3879_2604016thrust24THRUST_300001_SM_1000_NS12placeholders2_9E)
_ZN41_INTERNAL_030069fe_4_k_cu_322d3879_2604016thrust24THRUST_300001_SM_1000_NS12placeholders2_9E:
	.zero		1
	.type		_ZN41_INTERNAL_030069fe_4_k_cu_322d3879_2604014cuda3std3__443_GLOBAL__N__030069fe_4_k_cu_322d3879_2604016ignoreE,@object
	.size		_ZN41_INTERNAL_030069fe_4_k_cu_322d3879_2604014cuda3std3__443_GLOBAL__N__030069fe_4_k_cu_322d3879_2604016ignoreE,(_ZN41_INTERNAL_030069fe_4_k_cu_322d3879_2604014cuda3std6ranges3__45__cpo4dataE - _ZN41_INTERNAL_030069fe_4_k_cu_322d3879_2604014cuda3std3__443_GLOBAL__N__030069fe_4_k_cu_322d3879_2604016ignoreE)
_ZN41_INTERNAL_030069fe_4_k_cu_322d3879_2604014cuda3std3__443_GLOBAL__N__030069fe_4_k_cu_322d3879_2604016ignoreE:
	.zero		1
	.type		_ZN41_INTERNAL_030069fe_4_k_cu_322d3879_2604014cuda3std6ranges3__45__cpo4dataE,@object
	.size		_ZN41_INTERNAL_030069fe_4_k_cu_322d3879_2604014cuda3std6ranges3__45__cpo4dataE,(_ZN41_INTERNAL_030069fe_4_k_cu_322d3879_2604016thrust24THRUST_300001_SM_1000_NS12placeholders2_1E - _ZN41_INTERNAL_030069fe_4_k_cu_322d3879_2604014cuda3std6ranges3__45__cpo4dataE)
_ZN41_INTERNAL_030069fe_4_k_cu_322d3879_2604014cuda3std6ranges3__45__cpo4dataE:
	.zero		1
	.type		_ZN41_INTERNAL_030069fe_4_k_cu_322d3879_2604016thrust24THRUST_300001_SM_1000_NS12placeholders2_1E,@object
	.size		_ZN41_INTERNAL_030069fe_4_k_cu_322d3879_2604016thrust24THRUST_300001_SM_1000_NS12placeholders2_1E,(_ZN41_INTERNAL_030069fe_4_k_cu_322d3879_2604014cuda3std3__45__cpo5beginE - _ZN41_INTERNAL_030069fe_4_k_cu_322d3879_2604016thrust24THRUST_300001_SM_1000_NS12placeholders2_1E)
_ZN41_INTERNAL_030069fe_4_k_cu_322d3879_2604016thrust24THRUST_300001_SM_1000_NS12placeholders2_1E:
	.zero		1
	.type		_ZN41_INTERNAL_030069fe_4_k_cu_322d3879_2604014cuda3std3__45__cpo5beginE,@object
	.size		_ZN41_INTERNAL_030069fe_4_k_cu_322d3879_2604014cuda3std3__45__cpo5beginE,(_ZN41_INTERNAL_030069fe_4_k_cu_322d3879_2604014cuda3std6ranges3__45__cpo5beginE - _ZN41_INTERNAL_030069fe_4_k_cu_322d3879_2604014cuda3std3__45__cpo5beginE)
_ZN41_INTERNAL_030069fe_4_k_cu_322d3879_2604014cuda3std3__45__cpo5beginE:
	.zero		1
	.type		_ZN41_INTERNAL_030069fe_4_k_cu_322d3879_2604014cuda3std6ranges3__45__cpo5beginE,@object
	.size		_ZN41_INTERNAL_030069fe_4_k_cu_322d3879_2604014cuda3std6ranges3__45__cpo5beginE,(_ZN41_INTERNAL_030069fe_4_k_cu_322d3879_2604016thrust24THRUST_300001_SM_1000_NS12placeholders2_5E - _ZN41_INTERNAL_030069fe_4_k_cu_322d3879_2604014cuda3std6ranges3__45__cpo5beginE)
_ZN41_INTERNAL_030069fe_4_k_cu_322d3879_2604014cuda3std6ranges3__45__cpo5beginE:
	.zero		1
	.type		_ZN41_INTERNAL_030069fe_4_k_cu_322d3879_2604016thrust24THRUST_300001_SM_1000_NS12placeholders2_5E,@object
	.size		_ZN41_INTERNAL_030069fe_4_k_cu_322d3879_2604016thrust24THRUST_300001_SM_1000_NS12placeholders2_5E,(_ZN41_INTERNAL_030069fe_4_k_cu_322d3879_2604014cuda3std3__45__cpo6rbeginE - _ZN41_INTERNAL_030069fe_4_k_cu_322d3879_2604016thrust24THRUST_300001_SM_1000_NS12placeholders2_5E)
_ZN41_INTERNAL_030069fe_4_k_cu_322d3879_2604016thrust24THRUST_300001_SM_1000_NS12placeholders2_5E:
	.zero		1
	.type		_ZN41_INTERNAL_030069fe_4_k_cu_322d3879_2604014cuda3std3__45__cpo6rbeginE,@object
	.size		_ZN41_INTERNAL_030069fe_4_k_cu_322d3879_2604014cuda3std3__45__cpo6rbeginE,(_ZN41_INTERNAL_030069fe_4_k_cu_322d3879_2604014cuda3std6ranges3__45__cpo7advanceE - _ZN41_INTERNAL_030069fe_4_k_cu_322d3879_2604014cuda3std3__45__cpo6rbeginE)
_ZN41_INTERNAL_030069fe_4_k_cu_322d3879_2604014cuda3std3__45__cpo6rbeginE:
	.zero		1
	.type		_ZN41_INTERNAL_030069fe_4_k_cu_322d3879_2604014cuda3std6ranges3__45__cpo7advanceE,@object
	.size		_ZN41_INTERNAL_030069fe_4_k_cu_322d3879_2604014cuda3std6ranges3__45__cpo7advanceE,(_ZN41_INTERNAL_030069fe_4_k_cu_322d3879_2604014cuda3std3__47nulloptE - _ZN41_INTERNAL_030069fe_4_k_cu_322d3879_2604014cuda3std6ranges3__45__cpo7advanceE)
_ZN41_INTERNAL_030069fe_4_k_cu_322d3879_2604014cuda3std6ranges3__45__cpo7advanceE:
	.zero		1
	.type		_ZN41_INTERNAL_030069fe_4_k_cu_322d3879_2604014cuda3std3__47nulloptE,@object
	.size		_ZN41_INTERNAL_030069fe_4_k_cu_322d3879_2604014cuda3std3__47nulloptE,(_ZN41_INTERNAL_030069fe_4_k_cu_322d3879_2604014cuda3std6ranges3__45__cpo8distanceE - _ZN41_INTERNAL_030069fe_4_k_cu_322d3879_2604014cuda3std3__47nulloptE)
_ZN41_INTERNAL_030069fe_4_k_cu_322d3879_2604014cuda3std3__47nulloptE:
	.zero		1
	.type		_ZN41_INTERNAL_030069fe_4_k_cu_322d3879_2604014cuda3std6ranges3__45__cpo8distanceE,@object
	.size		_ZN41_INTERNAL_030069fe_4_k_cu_322d3879_2604014cuda3std6ranges3__45__cpo8distanceE,(_ZN41_INTERNAL_030069fe_4_k_cu_322d3879_2604016thrust24THRUST_300001_SM_1000_NS12placeholders3_10E - _ZN41_INTERNAL_030069fe_4_k_cu_322d3879_2604014cuda3std6ranges3__45__cpo8distanceE)
_ZN41_INTERNAL_030069fe_4_k_cu_322d3879_2604014cuda3std6ranges3__45__cpo8distanceE:
	.zero		1
	.type		_ZN41_INTERNAL_030069fe_4_k_cu_322d3879_2604016thrust24THRUST_300001_SM_1000_NS12placeholders3_10E,@object
	.size		_ZN41_INTERNAL_030069fe_4_k_cu_322d3879_2604016thrust24THRUST_300001_SM_1000_NS12placeholders3_10E,(_ZN41_INTERNAL_030069fe_4_k_cu_322d3879_2604014cuda3std3__419piecewise_constructE - _ZN41_INTERNAL_030069fe_4_k_cu_322d3879_2604016thrust24THRUST_300001_SM_1000_NS12placeholders3_10E)
_ZN41_INTERNAL_030069fe_4_k_cu_322d3879_2604016thrust24THRUST_300001_SM_1000_NS12placeholders3_10E:
	.zero		1
	.type		_ZN41_INTERNAL_030069fe_4_k_cu_322d3879_2604014cuda3std3__419piecewise_constructE,@object
	.size		_ZN41_INTERNAL_030069fe_4_k_cu_322d3879_2604014cuda3std3__419piecewise_constructE,(_ZN41_INTERNAL_030069fe_4_k_cu_322d3879_2604014cuda3std6ranges3__45__cpo5cdataE - _ZN41_INTERNAL_030069fe_4_k_cu_322d3879_2604014cuda3std3__419piecewise_constructE)
_ZN41_INTERNAL_030069fe_4_k_cu_322d3879_2604014cuda3std3__419piecewise_constructE:
	.zero		1
	.type		_ZN41_INTERNAL_030069fe_4_k_cu_322d3879_2604014cuda3std6ranges3__45__cpo5cdataE,@object
	.size		_ZN41_INTERNAL_030069fe_4_k_cu_322d3879_2604014cuda3std6ranges3__45__cpo5cdataE,(_ZN41_INTERNAL_030069fe_4_k_cu_322d3879_2604016thrust24THRUST_300001_SM_1000_NS12placeholders2_2E - _ZN41_INTERNAL_030069fe_4_k_cu_322d3879_2604014cuda3std6ranges3__45__cpo5cdataE)
_ZN41_INTERNAL_030069fe_4_k_cu_322d3879_2604014cuda3std6ranges3__45__cpo5cdataE:
	.zero		1
	.type		_ZN41_INTERNAL_030069fe_4_k_cu_322d3879_2604016thrust24THRUST_300001_SM_1000_NS12placeholders2_2E,@object
	.size		_ZN41_INTERNAL_030069fe_4_k_cu_322d3879_2604016thrust24THRUST_300001_SM_1000_NS12placeholders2_2E,(_ZN41_INTERNAL_030069fe_4_k_cu_322d3879_2604014cuda3std3__45__cpo3endE - _ZN41_INTERNAL_030069fe_4_k_cu_322d3879_2604016thrust24THRUST_300001_SM_1000_NS12placeholders2_2E)
_ZN41_INTERNAL_030069fe_4_k_cu_322d3879_2604016thrust24THRUST_300001_SM_1000_NS12placeholders2_2E:
	.zero		1
	.type		_ZN41_INTERNAL_030069fe_4_k_cu_322d3879_2604014cuda3std3__45__cpo3endE,@object
	.size		_ZN41_INTERNAL_030069fe_4_k_cu_322d3879_2604014cuda3std3__45__cpo3endE,(_ZN41_INTERNAL_030069fe_4_k_cu_322d3879_2604014cuda3std6ranges3__45__cpo3endE - _ZN41_INTERNAL_030069fe_4_k_cu_322d3879_2604014cuda3std3__45__cpo3endE)
_ZN41_INTERNAL_030069fe_4_k_cu_322d3879_2604014cuda3std3__45__cpo3endE:
	.zero		1
	.type		_ZN41_INTERNAL_030069fe_4_k_cu_322d3879_2604014cuda3std6ranges3__45__cpo3endE,@object
	.size		_ZN41_INTERNAL_030069fe_4_k_cu_322d3879_2604014cuda3std6ranges3__45__cpo3endE,(_ZN41_INTERNAL_030069fe_4_k_cu_322d3879_2604016thrust24THRUST_300001_SM_1000_NS12placeholders2_6E - _ZN41_INTERNAL_030069fe_4_k_cu_322d3879_2604014cuda3std6ranges3__45__cpo3endE)
_ZN41_INTERNAL_030069fe_4_k_cu_322d3879_2604014cuda3std6ranges3__45__cpo3endE:
	.zero		1
	.type		_ZN41_INTERNAL_030069fe_4_k_cu_322d3879_2604016thrust24THRUST_300001_SM_1000_NS12placeholders2_6E,@object
	.size		_ZN41_INTERNAL_030069fe_4_k_cu_322d3879_2604016thrust24THRUST_300001_SM_1000_NS12placeholders2_6E,(_ZN41_INTERNAL_030069fe_4_k_cu_322d3879_2604014cuda3std3__45__cpo4rendE - _ZN41_INTERNAL_030069fe_4_k_cu_322d3879_2604016thrust24THRUST_300001_SM_1000_NS12placeholders2_6E)
_ZN41_INTERNAL_030069fe_4_k_cu_322d3879_2604016thrust24THRUST_300001_SM_1000_NS12placeholders2_6E:
	.zero		1
	.type		_ZN41_INTERNAL_030069fe_4_k_cu_322d3879_2604014cuda3std3__45__cpo4rendE,@object
	.size		_ZN41_INTERNAL_030069fe_4_k_cu_322d3879_2604014cuda3std3__45__cpo4rendE,(_ZN41_INTERNAL_030069fe_4_k_cu_322d3879_2604014cuda3std6ranges3__45__cpo9iter_swapE - _ZN41_INTERNAL_030069fe_4_k_cu_322d3879_2604014cuda3std3__45__cpo4rendE)
_ZN41_INTERNAL_030069fe_4_k_cu_322d3879_2604014cuda3std3__45__cpo4rendE:
	.zero		1
	.type		_ZN41_INTERNAL_030069fe_4_k_cu_322d3879_2604014cuda3std6ranges3__45__cpo9iter_swapE,@object
	.size		_ZN41_INTERNAL_030069fe_4_k_cu_322d3879_2604014cuda3std6ranges3__45__cpo9iter_swapE,(_ZN41_INTERNAL_030069fe_4_k_cu_322d3879_2604014cuda3std3__48unexpectE - _ZN41_INTERNAL_030069fe_4_k_cu_322d3879_2604014cuda3std6ranges3__45__cpo9iter_swapE)
_ZN41_INTERNAL_030069fe_4_k_cu_322d3879_2604014cuda3std6ranges3__45__cpo9iter_swapE:
	.zero		1
	.type		_ZN41_INTERNAL_030069fe_4_k_cu_322d3879_2604014cuda3std3__48unexpectE,@object
	.size		_ZN41_INTERNAL_030069fe_4_k_cu_322d3879_2604014cuda3std3__48unexpectE,(_ZN41_INTERNAL_030069fe_4_k_cu_322d3879_2604016thrust24THRUST_300001_SM_1000_NS8cuda_cub3parE - _ZN41_INTERNAL_030069fe_4_k_cu_322d3879_2604014cuda3std3__48unexpectE)
_ZN41_INTERNAL_030069fe_4_k_cu_322d3879_2604014cuda3std3__48unexpectE:
	.zero		1
	.type		_ZN41_INTERNAL_030069fe_4_k_cu_322d3879_2604016thrust24THRUST_300001_SM_1000_NS8cuda_cub3parE,@object
	.size		_ZN41_INTERNAL_030069fe_4_k_cu_322d3879_2604016thrust24THRUST_300001_SM_1000_NS8cuda_cub3parE,(_ZN41_INTERNAL_030069fe_4_k_cu_322d3879_2604016thrust24THRUST_300001_SM_1000_NS12placeholders2_4E - _ZN41_INTERNAL_030069fe_4_k_cu_322d3879_2604016thrust24THRUST_300001_SM_1000_NS8cuda_cub3parE)
_ZN41_INTERNAL_030069fe_4_k_cu_322d3879_2604016thrust24THRUST_300001_SM_1000_NS8cuda_cub3parE:
	.zero		1
	.type		_ZN41_INTERNAL_030069fe_4_k_cu_322d3879_2604016thrust24THRUST_300001_SM_1000_NS12placeholders2_4E,@object
	.size		_ZN41_INTERNAL_030069fe_4_k_cu_322d3879_2604016thrust24THRUST_300001_SM_1000_NS12placeholders2_4E,(_ZN41_INTERNAL_030069fe_4_k_cu_322d3879_2604014cuda3std3__45__cpo4cendE - _ZN41_INTERNAL_030069fe_4_k_cu_322d3879_2604016thrust24THRUST_300001_SM_1000_NS12placeholders2_4E)
_ZN41_INTERNAL_030069fe_4_k_cu_322d3879_2604016thrust24THRUST_300001_SM_1000_NS12placeholders2_4E:
	.zero		1
	.type		_ZN41_INTERNAL_030069fe_4_k_cu_322d3879_2604014cuda3std3__45__cpo4cendE,@object
	.size		_ZN41_INTERNAL_030069fe_4_k_cu_322d3879_2604014cuda3std3__45__cpo4cendE,(_ZN41_INTERNAL_030069fe_4_k_cu_322d3879_2604014cuda3std6ranges3__45__cpo4cendE - _ZN41_INTERNAL_030069fe_4_k_cu_322d3879_2604014cuda3std3__45__cpo4cendE)
_ZN41_INTERNAL_030069fe_4_k_cu_322d3879_2604014cuda3std3__45__cpo4cendE:
	.zero		1
	.type		_ZN41_INTERNAL_030069fe_4_k_cu_322d3879_2604014cuda3std6ranges3__45__cpo4cendE,@object
	.size		_ZN41_INTERNAL_030069fe_4_k_cu_322d3879_2604014cuda3std6ranges3__45__cpo4cendE,(_ZN41_INTERNAL_030069fe_4_k_cu_322d3879_2604014cuda3std3__420unreachable_sentinelE - _ZN41_INTERNAL_030069fe_4_k_cu_322d3879_2604014cuda3std6ranges3__45__cpo4cendE)
_ZN41_INTERNAL_030069fe_4_k_cu_322d3879_2604014cuda3std6ranges3__45__cpo4cendE:
	.zero		1
	.type		_ZN41_INTERNAL_030069fe_4_k_cu_322d3879_2604014cuda3std3__420unreachable_sentinelE,@object
	.size		_ZN41_INTERNAL_030069fe_4_k_cu_322d3879_2604014cuda3std3__420unreachable_sentinelE,(_ZN41_INTERNAL_030069fe_4_k_cu_322d3879_2604014cuda3std6ranges3__45__cpo5ssizeE - _ZN41_INTERNAL_030069fe_4_k_cu_322d3879_2604014cuda3std3__420unreachable_sentinelE)
_ZN41_INTERNAL_030069fe_4_k_cu_322d3879_2604014cuda3std3__420unreachable_sentinelE:
	.zero		1
	.type		_ZN41_INTERNAL_030069fe_4_k_cu_322d3879_2604014cuda3std6ranges3__45__cpo5ssizeE,@object
	.size		_ZN41_INTERNAL_030069fe_4_k_cu_322d3879_2604014cuda3std6ranges3__45__cpo5ssizeE,(_ZN41_INTERNAL_030069fe_4_k_cu_322d3879_2604016thrust24THRUST_300001_SM_1000_NS12placeholders2_8E - _ZN41_INTERNAL_030069fe_4_k_cu_322d3879_2604014cuda3std6ranges3__45__cpo5ssizeE)
_ZN41_INTERNAL_030069fe_4_k_cu_322d3879_2604014cuda3std6ranges3__45__cpo5ssizeE:
	.zero		1
	.type		_ZN41_INTERNAL_030069fe_4_k_cu_322d3879_2604016thrust24THRUST_300001_SM_1000_NS12placeholders2_8E,@object
	.size		_ZN41_INTERNAL_030069fe_4_k_cu_322d3879_2604016thrust24THRUST_300001_SM_1000_NS12placeholders2_8E,(_ZN41_INTERNAL_030069fe_4_k_cu_322d3879_2604014cuda3std3__45__cpo5crendE - _ZN41_INTERNAL_030069fe_4_k_cu_322d3879_2604016thrust24THRUST_300001_SM_1000_NS12placeholders2_8E)
_ZN41_INTERNAL_030069fe_4_k_cu_322d3879_2604016thrust24THRUST_300001_SM_1000_NS12placeholders2_8E:
	.zero		1
	.type		_ZN41_INTERNAL_030069fe_4_k_cu_322d3879_2604014cuda3std3__45__cpo5crendE,@object
	.size		_ZN41_INTERNAL_030069fe_4_k_cu_322d3879_2604014cuda3std3__45__cpo5crendE,(_ZN41_INTERNAL_030069fe_4_k_cu_322d3879_2604014cuda3std6ranges3__45__cpo4prevE - _ZN41_INTERNAL_030069fe_4_k_cu_322d3879_2604014cuda3std3__45__cpo5crendE)
_ZN41_INTERNAL_030069fe_4_k_cu_322d3879_2604014cuda3std3__45__cpo5crendE:
	.zero		1
	.type		_ZN41_INTERNAL_030069fe_4_k_cu_322d3879_2604014cuda3std6ranges3__45__cpo4prevE,@object
	.size		_ZN41_INTERNAL_030069fe_4_k_cu_322d3879_2604014cuda3std6ranges3__45__cpo4prevE,(_ZN41_INTERNAL_030069fe_4_k_cu_322d3879_2604014cuda3std6ranges3__45__cpo9iter_moveE - _ZN41_INTERNAL_030069fe_4_k_cu_322d3879_2604014cuda3std6ranges3__45__cpo4prevE)
_ZN41_INTERNAL_030069fe_4_k_cu_322d3879_2604014cuda3std6ranges3__45__cpo4prevE:
	.zero		1
	.type		_ZN41_INTERNAL_030069fe_4_k_cu_322d3879_2604014cuda3std6ranges3__45__cpo9iter_moveE,@object
	.size		_ZN41_INTERNAL_030069fe_4_k_cu_322d3879_2604014cuda3std6ranges3__45__cpo9iter_moveE,(_ZN41_INTERNAL_030069fe_4_k_cu_322d3879_2604016thrust24THRUST_300001_SM_1000_NS6system6detail10sequential3seqE - _ZN41_INTERNAL_030069fe_4_k_cu_322d3879_2604014cuda3std6ranges3__45__cpo9iter_moveE)
_ZN41_INTERNAL_030069fe_4_k_cu_322d3879_2604014cuda3std6ranges3__45__cpo9iter_moveE:
	.zero		1
	.type		_ZN41_INTERNAL_030069fe_4_k_cu_322d3879_2604016thrust24THRUST_300001_SM_1000_NS6system6detail10sequential3seqE,@object
	.size		_ZN41_INTERNAL_030069fe_4_k_cu_322d3879_2604016thrust24THRUST_300001_SM_1000_NS6system6detail10sequential3seqE,(.L_31 - _ZN41_INTERNAL_030069fe_4_k_cu_322d3879_2604016thrust24THRUST_300001_SM_1000_NS6system6detail10sequential3seqE)
_ZN41_INTERNAL_030069fe_4_k_cu_322d3879_2604016thrust24THRUST_300001_SM_1000_NS6system6detail10sequential3seqE:
	.zero		1
.L_31:


//--------------------- .nv.constant0._ZN3cub18CUB_300001_SM_10006detail11EmptyKernelIvEEvv --------------------------
	.section	.nv.constant0._ZN3cub18CUB_300001_SM_10006detail11EmptyKernelIvEEvv,"a",@progbits
	.sectionflags	@""
	.align	4
.nv.constant0._ZN3cub18CUB_300001_SM_10006detail11EmptyKernelIvEEvv:
	.zero		896


//--------------------- SYMBOLS --------------------------

	.type		.nv.reservedSmem.offset0,@object
	.size		.nv.reservedSmem.offset0,0x4
